//
// Generated by NVIDIA NVVM Compiler
//
// Compiler Build ID: CL-36424714
// Cuda compilation tools, release 13.0, V13.0.88
// Based on NVVM 20.0.0
//

.version 9.0
.target sm_100
.address_size 64

	// .globl	_Z13column_reducePfS_ii
.extern .shared .align 16 .b8 sdata[];

.visible .entry _Z13column_reducePfS_ii(
	.param .u64 .ptr .align 1 _Z13column_reducePfS_ii_param_0,
	.param .u64 .ptr .align 1 _Z13column_reducePfS_ii_param_1,
	.param .u32 _Z13column_reducePfS_ii_param_2,
	.param .u32 _Z13column_reducePfS_ii_param_3
)
{
	.reg .pred 	%p<7>;
	.reg .b32 	%r<32>;
	.reg .b32 	%f<10>;
	.reg .b64 	%rd<9>;

	ld.param.u64 	%rd2, [_Z13column_reducePfS_ii_param_0];
	ld.param.u64 	%rd3, [_Z13column_reducePfS_ii_param_1];
	ld.param.u32 	%r16, [_Z13column_reducePfS_ii_param_2];
	ld.param.u32 	%r15, [_Z13column_reducePfS_ii_param_3];
	mov.u32 	%r1, %tid.x;
	mov.u32 	%r2, %ctaid.x;
	mad.lo.s32 	%r3, %r15, %r1, %r2;
	mov.u32 	%r4, %ntid.x;
	shl.b32 	%r17, %r1, 2;
	mov.u32 	%r18, sdata;
	add.s32 	%r5, %r18, %r17;
	mov.b32 	%r19, 0;
	st.shared.u32 	[%r5], %r19;
	mul.lo.s32 	%r6, %r15, %r16;
	setp.ge.u32 	%p1, %r3, %r6;
	@%p1 bra 	$L__BB0_4;
	mul.lo.s32 	%r7, %r15, %r4;
	cvta.to.global.u64 	%rd1, %rd2;
	mov.b32 	%r29, 0;
	mov.f32 	%f9, 0f00000000;
$L__BB0_2:
	add.s32 	%r21, %r29, %r3;
	mul.wide.u32 	%rd4, %r21, 4;
	add.s64 	%rd5, %rd1, %rd4;
	ld.global.f32 	%f4, [%rd5];
	add.f32 	%f9, %f4, %f9;
	add.s32 	%r29, %r29, %r7;
	add.s32 	%r22, %r21, %r7;
	setp.lt.u32 	%p2, %r22, %r6;
	@%p2 bra 	$L__BB0_2;
	st.shared.f32 	[%r5], %f9;
$L__BB0_4:
	bar.sync 	0;
	add.s32 	%r30, %r1, 1;
	setp.ge.u32 	%p3, %r30, %r4;
	@%p3 bra 	$L__BB0_9;
	mov.b32 	%r31, 1;
$L__BB0_6:
	shl.b32 	%r31, %r31, 1;
	add.s32 	%r24, %r31, -1;
	and.b32  	%r25, %r24, %r1;
	setp.ne.s32 	%p4, %r25, 0;
	@%p4 bra 	$L__BB0_8;
	shl.b32 	%r26, %r30, 2;
	add.s32 	%r28, %r18, %r26;
	ld.shared.f32 	%f5, [%r28];
	ld.shared.f32 	%f6, [%r5];
	add.f32 	%f7, %f5, %f6;
	st.shared.f32 	[%r5], %f7;
$L__BB0_8:
	bar.sync 	0;
	add.s32 	%r30, %r31, %r1;
	setp.lt.u32 	%p5, %r30, %r4;
	@%p5 bra 	$L__BB0_6;
$L__BB0_9:
	setp.ne.s32 	%p6, %r1, 0;
	@%p6 bra 	$L__BB0_11;
	ld.shared.f32 	%f8, [sdata];
	cvta.to.global.u64 	%rd6, %rd3;
	mul.wide.u32 	%rd7, %r2, 4;
	add.s64 	%rd8, %rd6, %rd7;
	st.global.f32 	[%rd8], %f8;
$L__BB0_11:
	ret;

}


// ===== COMPILED SASS (sm_100) =====

	.target	sm_100

	.elftype	@"ET_EXEC"


//--------------------- .note.nv.tkinfo           --------------------------
	.section	.note.nv.tkinfo,"",@"SHT_NOTE"
	.sectionflags	@"SHF_NOTE_NV_TKINFO"
	.tkinfo
        /*0018*/ 	.word	0x00000002
        /*0030*/ 	.string	""
        /*0030*/ 	.string	"ptxas"
        /*0030*/ 	.string	"Cuda compilation tools, release 13.0, V13.0.88"
        /*0030*/ 	.string	"Build cuda_13.0.r13.0/compiler.36424714_0"
        /*0030*/ 	.string	"-arch sm_100 -m 64 "



//--------------------- .note.nv.cuinfo           --------------------------
	.section	.note.nv.cuinfo,"",@"SHT_NOTE"
	.sectionflags	@"SHF_NOTE_NV_CUINFO"
        /*0018*/ 	.short	0x0002
        /*001a*/ 	.short	0x0064
        /*001c*/ 	.short	0x0082
	.zero		2


//--------------------- .nv.info                  --------------------------
	.section	.nv.info,"",@"SHT_CUDA_INFO"
	.align	4


	//----- nvinfo : EIATTR_REGCOUNT
	.align		4
        /*0000*/ 	.byte	0x04, 0x2f
        /*0002*/ 	.short	(.L_1 - .L_0)
	.align		4
.L_0:
        /*0004*/ 	.word	index@(_Z13column_reducePfS_ii)
        /*0008*/ 	.word	0x00000010


	//----- nvinfo : EIATTR_FRAME_SIZE
	.align		4
.L_1:
        /*000c*/ 	.byte	0x04, 0x11
        /*000e*/ 	.short	(.L_3 - .L_2)
	.align		4
.L_2:
        /*0010*/ 	.word	index@(_Z13column_reducePfS_ii)
        /*0014*/ 	.word	0x00000000


	//----- nvinfo : EIATTR_MIN_STACK_SIZE
	.align		4
.L_3:
        /*0018*/ 	.byte	0x04, 0x12
        /*001a*/ 	.short	(.L_5 - .L_4)
	.align		4
.L_4:
        /*001c*/ 	.word	index@(_Z13column_reducePfS_ii)
        /*0020*/ 	.word	0x00000000
.L_5:


//--------------------- .nv.compat                --------------------------
	.section	.nv.compat,"",@"SHT_CUDA_COMPAT_INFO"
	.align	4
        /*0000*/ 	.byte	0x02, 0x09, 0x00, 0x00, 0x02, 0x02, 0x01, 0x00, 0x02, 0x05, 0x05, 0x00, 0x03, 0x07, 0x01, 0x01
        /*0010*/ 	.byte	0x02, 0x03, 0x00, 0x00, 0x02, 0x06, 0x01, 0x00, 0x04, 0x0b, 0x08, 0x00, 0x09, 0x00, 0x00, 0x00
        /*0020*/ 	.byte	0x00, 0x00, 0x00, 0x00


//--------------------- .nv.info._Z13column_reducePfS_ii --------------------------
	.section	.nv.info._Z13column_reducePfS_ii,"",@"SHT_CUDA_INFO"
	.sectionflags	@""
	.align	4


	//----- nvinfo : EIATTR_CUDA_API_VERSION
	.align		4
        /*0000*/ 	.byte	0x04, 0x37
        /*0002*/ 	.short	(.L_7 - .L_6)
.L_6:
        /*0004*/ 	.word	0x00000082


	//----- nvinfo : EIATTR_KPARAM_INFO
	.align		4
.L_7:
        /*0008*/ 	.byte	0x04, 0x17
        /*000a*/ 	.short	(.L_9 - .L_8)
.L_8:
        /*000c*/ 	.word	0x00000000
        /*0010*/ 	.short	0x0003
        /*0012*/ 	.short	0x0014
        /*0014*/ 	.byte	0x00, 0xf0, 0x11, 0x00


	//----- nvinfo : EIATTR_KPARAM_INFO
	.align		4
.L_9:
        /*0018*/ 	.byte	0x04, 0x17
        /*001a*/ 	.short	(.L_11 - .L_10)
.L_10:
        /*001c*/ 	.word	0x00000000
        /*0020*/ 	.short	0x0002
        /*0022*/ 	.short	0x0010
        /*0024*/ 	.byte	0x00, 0xf0, 0x11, 0x00


	//----- nvinfo : EIATTR_KPARAM_INFO
	.align		4
.L_11:
        /*0028*/ 	.byte	0x04, 0x17
        /*002a*/ 	.short	(.L_13 - .L_12)
.L_12:
        /*002c*/ 	.word	0x00000000
        /*0030*/ 	.short	0x0001
        /*0032*/ 	.short	0x0008
        /*0034*/ 	.byte	0x00, 0xf5, 0x21, 0x00


	//----- nvinfo : EIATTR_KPARAM_INFO
	.align		4
.L_13:
        /*0038*/ 	.byte	0x04, 0x17
        /*003a*/ 	.short	(.L_15 - .L_14)
.L_14:
        /*003c*/ 	.word	0x00000000
        /*0040*/ 	.short	0x0000
        /*0042*/ 	.short	0x0000
        /*0044*/ 	.byte	0x00, 0xf5, 0x21, 0x00


	//----- nvinfo : EIATTR_SPARSE_MMA_MASK
	.align		4
.L_15:
        /*0048*/ 	.byte	0x03, 0x50
        /*004a*/ 	.short	0x0000


	//----- nvinfo : EIATTR_MAXREG_COUNT
	.align		4
        /*004c*/ 	.byte	0x03, 0x1b
        /*004e*/ 	.short	0x00ff


	//----- nvinfo : EIATTR_NUM_BARRIERS
	.align		4
        /*0050*/ 	.byte	0x02, 0x4c
        /*0052*/ 	.byte	0x01
	.zero		1


	//----- nvinfo : EIATTR_MERCURY_ISA_VERSION
	.align		4
        /*0054*/ 	.byte	0x03, 0x5f
        /*0056*/ 	.short	0x0101


	//----- nvinfo : EIATTR_VRC_CTA_INIT_COUNT
	.align		4
        /*0058*/ 	.byte	0x02, 0x4a
	.zero		1
	.zero		1


	//----- nvinfo : EIATTR_EXIT_INSTR_OFFSETS
	.align		4
        /*005c*/ 	.byte	0x04, 0x1c
        /*005e*/ 	.short	(.L_17 - .L_16)


	//   ....[0]....
.L_16:
        /*0060*/ 	.word	0x00000320


	//   ....[1]....
        /*0064*/ 	.word	0x000003a0


	//----- nvinfo : EIATTR_CRS_STACK_SIZE
	.align		4
.L_17:
        /*0068*/ 	.byte	0x04, 0x1e
        /*006a*/ 	.short	(.L_19 - .L_18)
.L_18:
        /*006c*/ 	.word	0x00000000


	//----- nvinfo : EIATTR_CBANK_PARAM_SIZE
	.align		4
.L_19:
        /*0070*/ 	.byte	0x03, 0x19
        /*0072*/ 	.short	0x0018


	//----- nvinfo : EIATTR_PARAM_CBANK
	.align		4
        /*0074*/ 	.byte	0x04, 0x0a
        /*0076*/ 	.short	(.L_21 - .L_20)
	.align		4
.L_20:
        /*0078*/ 	.word	index@(.nv.constant0._Z13column_reducePfS_ii)
        /*007c*/ 	.short	0x0380
        /*007e*/ 	.short	0x0018


	//----- nvinfo : EIATTR_SW_WAR
	.align		4
.L_21:
        /*0080*/ 	.byte	0x04, 0x36
        /*0082*/ 	.short	(.L_23 - .L_22)
.L_22:
        /*0084*/ 	.word	0x00000008
.L_23:


//--------------------- .nv.callgraph             --------------------------
	.section	.nv.callgraph,"",@"SHT_CUDA_CALLGRAPH"
	.align	4
	.sectionentsize	8
	.align		4
        /*0000*/ 	.word	0x00000000
	.align		4
        /*0004*/ 	.word	0xffffffff
	.align		4
        /*0008*/ 	.word	0x00000000
	.align		4
        /*000c*/ 	.word	0xfffffffe
	.align		4
        /*0010*/ 	.word	0x00000000
	.align		4
        /*0014*/ 	.word	0xfffffffd
	.align		4
        /*0018*/ 	.word	0x00000000
	.align		4
        /*001c*/ 	.word	0xfffffffc


//--------------------- .text._Z13column_reducePfS_ii --------------------------
	.section	.text._Z13column_reducePfS_ii,"ax",@progbits
	.align	128
        .global         _Z13column_reducePfS_ii
        .type           _Z13column_reducePfS_ii,@function
        .size           _Z13column_reducePfS_ii,(.L_x_7 - _Z13column_reducePfS_ii)
        .other          _Z13column_reducePfS_ii,@"STO_CUDA_ENTRY STV_DEFAULT"
_Z13column_reducePfS_ii:
.text._Z13column_reducePfS_ii:
[----:B------:R-:W-:Y:S01]  /*0000*/  LDC R1, c[0x0][0x37c] ;  /* 0x0000df00ff017b82 */ /* 0x000fe20000000800 */
[----:B------:R-:W0:Y:S07]  /*0010*/  S2R R8, SR_TID.X ;  /* 0x0000000000087919 */ /* 0x000e2e0000002100 */
[----:B------:R-:W1:Y:S01]  /*0020*/  S2UR UR5, SR_CgaCtaId ;  /* 0x00000000000579c3 */ /* 0x000e620000008800 */
[----:B------:R-:W2:Y:S01]  /*0030*/  LDCU.64 UR6, c[0x0][0x390] ;  /* 0x00007200ff0677ac */ /* 0x000ea20008000a00 */
[----:B------:R-:W-:Y:S01]  /*0040*/  BSSY.RECONVERGENT B0, `(.L_x_0) ;  /* 0x000001a000007945 */ /* 0x000fe20003800200 */
[----:B------:R-:W3:Y:S01]  /*0050*/  S2R R13, SR_CTAID.X ;  /* 0x00000000000d7919 */ /* 0x000ee20000002500 */
[----:B------:R-:W-:Y:S01]  /*0060*/  UMOV UR4, 0x400 ;  /* 0x0000040000047882 */ /* 0x000fe20000000000 */
[----:B------:R-:W4:Y:S03]  /*0070*/  LDCU.64 UR8, c[0x0][0x358] ;  /* 0x00006b00ff0877ac */ /* 0x000f260008000a00 */
[----:B------:R-:W4:Y:S01]  /*0080*/  LDC R10, c[0x0][0x360] ;  /* 0x0000d800ff0a7b82 */ /* 0x000f220000000800 */
[----:B-1----:R-:W-:-:S02]  /*0090*/  ULEA UR4, UR5, UR4, 0x18 ;  /* 0x0000000405047291 */ /* 0x002fc4000f8ec0ff */
[----:B--2---:R-:W-:-:S04]  /*00a0*/  UIMAD UR5, UR7, UR6, URZ ;  /* 0x00000006070572a4 */ /* 0x004fc8000f8e02ff */
[C---:B0-----:R-:W-:Y:S01]  /*00b0*/  LEA R6, R8.reuse, UR4, 0x2 ;  /* 0x0000000408067c11 */ /* 0x041fe2000f8e10ff */
[----:B---3--:R-:W-:-:S04]  /*00c0*/  IMAD R0, R8, UR7, R13 ;  /* 0x0000000708007c24 */ /* 0x008fc8000f8e020d */
[----:B------:R0:W-:Y:S01]  /*00d0*/  STS [R6], RZ ;  /* 0x000000ff06007388 */ /* 0x0001e20000000800 */
[----:B------:R-:W-:-:S13]  /*00e0*/  ISETP.GE.U32.AND P0, PT, R0, UR5, PT ;  /* 0x0000000500007c0c */ /* 0x000fda000bf06070 */
[----:B0-----:R-:W-:Y:S05]  /*00f0*/  @P0 BRA `(.L_x_1) ;  /* 0x0000000000380947 */ /* 0x001fea0003800000 */
[----:B------:R-:W0:Y:S01]  /*0100*/  LDC.64 R4, c[0x0][0x380] ;  /* 0x0000e000ff047b82 */ /* 0x000e220000000a00 */
[----:B------:R-:W-:Y:S01]  /*0110*/  BSSY.RECONVERGENT B1, `(.L_x_2) ;  /* 0x000000b000017945 */ /* 0x000fe20003800200 */
[----:B------:R-:W-:Y:S02]  /*0120*/  IMAD.MOV.U32 R7, RZ, RZ, RZ ;  /* 0x000000ffff077224 */ /* 0x000fe400078e00ff */
[----:B------:R-:W-:-:S07]  /*0130*/  IMAD.MOV.U32 R9, RZ, RZ, RZ ;  /* 0x000000ffff097224 */ /* 0x000fce00078e00ff */
.L_x_3:
[----:B------:R-:W-:-:S05]  /*0140*/  IADD3 R11, PT, PT, R0, R7, RZ ;  /* 0x00000007000b7210 */ /* 0x000fca0007ffe0ff */
[----:B0-----:R-:W-:-:S06]  /*0150*/  IMAD.WIDE.U32 R2, R11, 0x4, R4 ;  /* 0x000000040b027825 */ /* 0x001fcc00078e0004 */
[----:B----4-:R-:W2:Y:S01]  /*0160*/  LDG.E R2, desc[UR8][R2.64] ;  /* 0x0000000802027981 */ /* 0x010ea2000c1e1900 */
[C---:B------:R-:W-:Y:S02]  /*0170*/  IMAD R11, R10.reuse, UR7, R11 ;  /* 0x000000070a0b7c24 */ /* 0x040fe4000f8e020b */
[----:B------:R-:W-:-:S03]  /*0180*/  IMAD R7, R10, UR7, R7 ;  /* 0x000000070a077c24 */ /* 0x000fc6000f8e0207 */
[----:B------:R-:W-:Y:S01]  /*0190*/  ISETP.GE.U32.AND P0, PT, R11, UR5, PT ;  /* 0x000000050b007c0c */ /* 0x000fe2000bf06070 */
[----:B--2---:R-:W-:-:S12]  /*01a0*/  FADD R9, R2, R9 ;  /* 0x0000000902097221 */ /* 0x004fd80000000000 */
[----:B------:R-:W-:Y:S05]  /*01b0*/  @!P0 BRA `(.L_x_3) ;  /* 0xfffffffc00e08947 */ /* 0x000fea000383ffff */
[----:B------:R-:W-:Y:S05]  /*01c0*/  BSYNC.RECONVERGENT B1 ;  /* 0x0000000000017941 */ /* 0x000fea0003800200 */
.L_x_2:
[----:B------:R0:W-:Y:S02]  /*01d0*/  STS [R6], R9 ;  /* 0x0000000906007388 */ /* 0x0001e40000000800 */
.L_x_1:
[----:B----4-:R-:W-:Y:S05]  /*01e0*/  BSYNC.RECONVERGENT B0 ;  /* 0x0000000000007941 */ /* 0x010fea0003800200 */
.L_x_0:
[C---:B------:R-:W-:Y:S01]  /*01f0*/  VIADD R0, R8.reuse, 0x1 ;  /* 0x0000000108007836 */ /* 0x040fe20000000000 */
[----:B------:R-:W-:Y:S01]  /*0200*/  BAR.SYNC.DEFER_BLOCKING 0x0 ;  /* 0x0000000000007b1d */ /* 0x000fe20000010000 */
[----:B------:R-:W-:-:S03]  /*0210*/  ISETP.NE.AND P0, PT, R8, RZ, PT ;  /* 0x000000ff0800720c */ /* 0x000fc60003f05270 */
[----:B------:R-:W-:-:S13]  /*0220*/  ISETP.GE.U32.AND P1, PT, R0, R10, PT ;  /* 0x0000000a0000720c */ /* 0x000fda0003f26070 */
[----:B------:R-:W-:Y:S05]  /*0230*/  @P1 BRA `(.L_x_4) ;  /* 0x0000000000381947 */ /* 0x000fea0003800000 */
[----:B------:R-:W-:-:S07]  /*0240*/  HFMA2 R2, -RZ, RZ, 0, 5.9604644775390625e-08 ;  /* 0x00000001ff027431 */ /* 0x000fce00000001ff */
.L_x_5:
[----:B------:R-:W-:Y:S01]  /*0250*/  IMAD.SHL.U32 R2, R2, 0x2, RZ ;  /* 0x0000000202027824 */ /* 0x000fe200078e00ff */
[----:B------:R-:W-:Y:S05]  /*0260*/  WARPSYNC.ALL ;  /* 0x0000000000007948 */ /* 0x000fea0003800000 */
[----:B------:R-:W-:-:S04]  /*0270*/  IADD3 R3, PT, PT, R2, -0x1, RZ ;  /* 0xffffffff02037810 */ /* 0x000fc80007ffe0ff */
[----:B------:R-:W-:-:S13]  /*0280*/  LOP3.LUT P1, RZ, R3, R8, RZ, 0xc0, !PT ;  /* 0x0000000803ff7212 */ /* 0x000fda000782c0ff */
[----:B------:R-:W-:Y:S02]  /*0290*/  @!P1 LEA R3, R0, UR4, 0x2 ;  /* 0x0000000400039c11 */ /* 0x000fe4000f8e10ff */
[----:B------:R-:W-:Y:S04]  /*02a0*/  @!P1 LDS R0, [R6] ;  /* 0x0000000006009984 */ /* 0x000fe80000000800 */
[----:B------:R-:W1:Y:S02]  /*02b0*/  @!P1 LDS R3, [R3] ;  /* 0x0000000003039984 */ /* 0x000e640000000800 */
[----:B-1----:R-:W-:Y:S01]  /*02c0*/  @!P1 FADD R5, R3, R0 ;  /* 0x0000000003059221 */ /* 0x002fe20000000000 */
[----:B------:R-:W-:-:S04]  /*02d0*/  IADD3 R0, PT, PT, R2, R8, RZ ;  /* 0x0000000802007210 */ /* 0x000fc80007ffe0ff */
[----:B------:R1:W-:Y:S01]  /*02e0*/  @!P1 STS [R6], R5 ;  /* 0x0000000506009388 */ /* 0x0003e20000000800 */
[----:B------:R-:W-:Y:S01]  /*02f0*/  BAR.SYNC.DEFER_BLOCKING 0x0 ;  /* 0x0000000000007b1d */ /* 0x000fe20000010000 */
[----:B------:R-:W-:-:S13]  /*0300*/  ISETP.GE.U32.AND P1, PT, R0, R10, PT ;  /* 0x0000000a0000720c */ /* 0x000fda0003f26070 */
[----:B-1----:R-:W-:Y:S05]  /*0310*/  @!P1 BRA `(.L_x_5) ;  /* 0xfffffffc00cc9947 */ /* 0x002fea000383ffff */
.L_x_4:
[----:B------:R-:W-:Y:S05]  /*0320*/  @P0 EXIT ;  /* 0x000000000000094d */ /* 0x000fea0003800000 */
[----:B------:R-:W1:Y:S01]  /*0330*/  S2UR UR6, SR_CgaCtaId ;  /* 0x00000000000679c3 */ /* 0x000e620000008800 */
[----:B------:R-:W-:-:S07]  /*0340*/  UMOV UR5, 0x400 ;  /* 0x0000040000057882 */ /* 0x000fce0000000000 */
[----:B------:R-:W2:Y:S01]  /*0350*/  LDC.64 R2, c[0x0][0x388] ;  /* 0x0000e200ff027b82 */ /* 0x000ea20000000a00 */
[----:B-1----:R-:W-:Y:S01]  /*0360*/  ULEA UR5, UR6, UR5, 0x18 ;  /* 0x0000000506057291 */ /* 0x002fe2000f8ec0ff */
[----:B--2---:R-:W-:-:S08]  /*0370*/  IMAD.WIDE.U32 R2, R13, 0x4, R2 ;  /* 0x000000040d027825 */ /* 0x004fd000078e0002 */
[----:B------:R-:W1:Y:S04]  /*0380*/  LDS R5, [UR5] ;  /* 0x00000005ff057984 */ /* 0x000e680008000800 */
[----:B-1----:R-:W-:Y:S01]  /*0390*/  STG.E desc[UR8][R2.64], R5 ;  /* 0x0000000502007986 */ /* 0x002fe2000c101908 */
[----:B------:R-:W-:Y:S05]  /*03a0*/  EXIT ;  /* 0x000000000000794d */ /* 0x000fea0003800000 */
.L_x_6:
[----:B------:R-:W-:-:S00]  /*03b0*/  BRA `(.L_x_6) ;  /* 0xfffffffc00fc7947 */ /* 0x000fc0000383ffff */
[----:B------:R-:W-:-:S00]  /*03c0*/  NOP ;  /* 0x0000000000007918 */ /* 0x000fc00000000000 */
        /* <DEDUP_REMOVED lines=11> */
.L_x_7:


//--------------------- .nv.shared._Z13column_reducePfS_ii --------------------------
	.section	.nv.shared._Z13column_reducePfS_ii,"aw",@nobits
	.sectionflags	@""
	.align	16
	.zero		1024


//--------------------- .nv.shared.reserved.0     --------------------------
	.section	.nv.shared.reserved.0,"aw",@nobits
	.weak		__nv_reservedSMEM_offset_0_alias
	.size		__nv_reservedSMEM_offset_0_alias, 0, 64
	.other		__nv_reservedSMEM_offset_0_alias,@"STO_CUDA_RESERVED_SHARED STV_DEFAULT"
__nv_reservedSMEM_offset_0_alias:
	.zero		0
	.zero		64


//--------------------- .nv.constant0._Z13column_reducePfS_ii --------------------------
	.section	.nv.constant0._Z13column_reducePfS_ii,"a",@progbits
	.sectionflags	@""
	.align	4
.nv.constant0._Z13column_reducePfS_ii:
	.zero		920


//--------------------- SYMBOLS --------------------------

	.type		.nv.reservedSmem.offset0,@object
	.size		.nv.reservedSmem.offset0,0x4
	.type		.nv.reservedSmem.cap,@object
	.size		.nv.reservedSmem.cap,0x4
